//
// Generated by NVIDIA NVVM Compiler
//
// Compiler Build ID: CL-36424714
// Cuda compilation tools, release 13.0, V13.0.88
// Based on NVVM 20.0.0
//

.version 9.0
.target sm_100
.address_size 64

	// .globl	_Z9addMatrixPfS_S_i

.visible .entry _Z9addMatrixPfS_S_i(
	.param .u64 .ptr .align 1 _Z9addMatrixPfS_S_i_param_0,
	.param .u64 .ptr .align 1 _Z9addMatrixPfS_S_i_param_1,
	.param .u64 .ptr .align 1 _Z9addMatrixPfS_S_i_param_2,
	.param .u32 _Z9addMatrixPfS_S_i_param_3
)
{
	.reg .b32 	%r<5>;
	.reg .b32 	%f<4>;
	.reg .b64 	%rd<11>;

	ld.param.u64 	%rd1, [_Z9addMatrixPfS_S_i_param_0];
	ld.param.u64 	%rd2, [_Z9addMatrixPfS_S_i_param_1];
	ld.param.u64 	%rd3, [_Z9addMatrixPfS_S_i_param_2];
	cvta.to.global.u64 	%rd4, %rd3;
	cvta.to.global.u64 	%rd5, %rd2;
	cvta.to.global.u64 	%rd6, %rd1;
	mov.u32 	%r1, %tid.x;
	mov.u32 	%r2, %ctaid.x;
	mov.u32 	%r3, %ntid.x;
	mad.lo.s32 	%r4, %r2, %r3, %r1;
	mul.wide.s32 	%rd7, %r4, 4;
	add.s64 	%rd8, %rd6, %rd7;
	ld.global.f32 	%f1, [%rd8];
	add.s64 	%rd9, %rd5, %rd7;
	ld.global.f32 	%f2, [%rd9];
	add.f32 	%f3, %f1, %f2;
	add.s64 	%rd10, %rd4, %rd7;
	st.global.f32 	[%rd10], %f3;
	ret;

}


// ===== COMPILED SASS (sm_100) =====

	.target	sm_100

	.elftype	@"ET_EXEC"


//--------------------- .note.nv.tkinfo           --------------------------
	.section	.note.nv.tkinfo,"",@"SHT_NOTE"
	.sectionflags	@"SHF_NOTE_NV_TKINFO"
	.tkinfo
        /*0018*/ 	.word	0x00000002
        /*0030*/ 	.string	""
        /*0030*/ 	.string	"ptxas"
        /*0030*/ 	.string	"Cuda compilation tools, release 13.0, V13.0.88"
        /*0030*/ 	.string	"Build cuda_13.0.r13.0/compiler.36424714_0"
        /*0030*/ 	.string	"-arch sm_100 -m 64 "



//--------------------- .note.nv.cuinfo           --------------------------
	.section	.note.nv.cuinfo,"",@"SHT_NOTE"
	.sectionflags	@"SHF_NOTE_NV_CUINFO"
        /*0018*/ 	.short	0x0002
        /*001a*/ 	.short	0x0064
        /*001c*/ 	.short	0x0082
	.zero		2


//--------------------- .nv.info                  --------------------------
	.section	.nv.info,"",@"SHT_CUDA_INFO"
	.align	4


	//----- nvinfo : EIATTR_REGCOUNT
	.align		4
        /*0000*/ 	.byte	0x04, 0x2f
        /*0002*/ 	.short	(.L_1 - .L_0)
	.align		4
.L_0:
        /*0004*/ 	.word	index@(_Z9addMatrixPfS_S_i)
        /*0008*/ 	.word	0x0000000c


	//----- nvinfo : EIATTR_FRAME_SIZE
	.align		4
.L_1:
        /*000c*/ 	.byte	0x04, 0x11
        /*000e*/ 	.short	(.L_3 - .L_2)
	.align		4
.L_2:
        /*0010*/ 	.word	index@(_Z9addMatrixPfS_S_i)
        /*0014*/ 	.word	0x00000000


	//----- nvinfo : EIATTR_MIN_STACK_SIZE
	.align		4
.L_3:
        /*0018*/ 	.byte	0x04, 0x12
        /*001a*/ 	.short	(.L_5 - .L_4)
	.align		4
.L_4:
        /*001c*/ 	.word	index@(_Z9addMatrixPfS_S_i)
        /*0020*/ 	.word	0x00000000
.L_5:


//--------------------- .nv.compat                --------------------------
	.section	.nv.compat,"",@"SHT_CUDA_COMPAT_INFO"
	.align	4
        /*0000*/ 	.byte	0x02, 0x09, 0x00, 0x00, 0x02, 0x02, 0x01, 0x00, 0x02, 0x05, 0x05, 0x00, 0x03, 0x07, 0x01, 0x01
        /*0010*/ 	.byte	0x02, 0x03, 0x00, 0x00, 0x02, 0x06, 0x01, 0x00, 0x04, 0x0b, 0x08, 0x00, 0x09, 0x00, 0x00, 0x00
        /*0020*/ 	.byte	0x00, 0x00, 0x00, 0x00


//--------------------- .nv.info._Z9addMatrixPfS_S_i --------------------------
	.section	.nv.info._Z9addMatrixPfS_S_i,"",@"SHT_CUDA_INFO"
	.sectionflags	@""
	.align	4


	//----- nvinfo : EIATTR_CUDA_API_VERSION
	.align		4
        /*0000*/ 	.byte	0x04, 0x37
        /*0002*/ 	.short	(.L_7 - .L_6)
.L_6:
        /*0004*/ 	.word	0x00000082


	//----- nvinfo : EIATTR_KPARAM_INFO
	.align		4
.L_7:
        /*0008*/ 	.byte	0x04, 0x17
        /*000a*/ 	.short	(.L_9 - .L_8)
.L_8:
        /*000c*/ 	.word	0x00000000
        /*0010*/ 	.short	0x0003
        /*0012*/ 	.short	0x0018
        /*0014*/ 	.byte	0x00, 0xf0, 0x11, 0x00


	//----- nvinfo : EIATTR_KPARAM_INFO
	.align		4
.L_9:
        /*0018*/ 	.byte	0x04, 0x17
        /*001a*/ 	.short	(.L_11 - .L_10)
.L_10:
        /*001c*/ 	.word	0x00000000
        /*0020*/ 	.short	0x0002
        /*0022*/ 	.short	0x0010
        /*0024*/ 	.byte	0x00, 0xf5, 0x21, 0x00


	//----- nvinfo : EIATTR_KPARAM_INFO
	.align		4
.L_11:
        /*0028*/ 	.byte	0x04, 0x17
        /*002a*/ 	.short	(.L_13 - .L_12)
.L_12:
        /*002c*/ 	.word	0x00000000
        /*0030*/ 	.short	0x0001
        /*0032*/ 	.short	0x0008
        /*0034*/ 	.byte	0x00, 0xf5, 0x21, 0x00


	//----- nvinfo : EIATTR_KPARAM_INFO
	.align		4
.L_13:
        /*0038*/ 	.byte	0x04, 0x17
        /*003a*/ 	.short	(.L_15 - .L_14)
.L_14:
        /*003c*/ 	.word	0x00000000
        /*0040*/ 	.short	0x0000
        /*0042*/ 	.short	0x0000
        /*0044*/ 	.byte	0x00, 0xf5, 0x21, 0x00


	//----- nvinfo : EIATTR_SPARSE_MMA_MASK
	.align		4
.L_15:
        /*0048*/ 	.byte	0x03, 0x50
        /*004a*/ 	.short	0x0000


	//----- nvinfo : EIATTR_MAXREG_COUNT
	.align		4
        /*004c*/ 	.byte	0x03, 0x1b
        /*004e*/ 	.short	0x00ff


	//----- nvinfo : EIATTR_MERCURY_ISA_VERSION
	.align		4
        /*0050*/ 	.byte	0x03, 0x5f
        /*0052*/ 	.short	0x0101


	//----- nvinfo : EIATTR_VRC_CTA_INIT_COUNT
	.align		4
        /*0054*/ 	.byte	0x02, 0x4a
	.zero		1
	.zero		1


	//----- nvinfo : EIATTR_EXIT_INSTR_OFFSETS
	.align		4
        /*0058*/ 	.byte	0x04, 0x1c
        /*005a*/ 	.short	(.L_17 - .L_16)


	//   ....[0]....
.L_16:
        /*005c*/ 	.word	0x00000100


	//----- nvinfo : EIATTR_CBANK_PARAM_SIZE
	.align		4
.L_17:
        /*0060*/ 	.byte	0x03, 0x19
        /*0062*/ 	.short	0x001c


	//----- nvinfo : EIATTR_PARAM_CBANK
	.align		4
        /*0064*/ 	.byte	0x04, 0x0a
        /*0066*/ 	.short	(.L_19 - .L_18)
	.align		4
.L_18:
        /*0068*/ 	.word	index@(.nv.constant0._Z9addMatrixPfS_S_i)
        /*006c*/ 	.short	0x0380
        /*006e*/ 	.short	0x001c


	//----- nvinfo : EIATTR_SW_WAR
	.align		4
.L_19:
        /*0070*/ 	.byte	0x04, 0x36
        /*0072*/ 	.short	(.L_21 - .L_20)
.L_20:
        /*0074*/ 	.word	0x00000008
.L_21:


//--------------------- .nv.callgraph             --------------------------
	.section	.nv.callgraph,"",@"SHT_CUDA_CALLGRAPH"
	.align	4
	.sectionentsize	8
	.align		4
        /*0000*/ 	.word	0x00000000
	.align		4
        /*0004*/ 	.word	0xffffffff
	.align		4
        /*0008*/ 	.word	0x00000000
	.align		4
        /*000c*/ 	.word	0xfffffffe
	.align		4
        /*0010*/ 	.word	0x00000000
	.align		4
        /*0014*/ 	.word	0xfffffffd
	.align		4
        /*0018*/ 	.word	0x00000000
	.align		4
        /*001c*/ 	.word	0xfffffffc


//--------------------- .text._Z9addMatrixPfS_S_i --------------------------
	.section	.text._Z9addMatrixPfS_S_i,"ax",@progbits
	.align	128
        .global         _Z9addMatrixPfS_S_i
        .type           _Z9addMatrixPfS_S_i,@function
        .size           _Z9addMatrixPfS_S_i,(.L_x_1 - _Z9addMatrixPfS_S_i)
        .other          _Z9addMatrixPfS_S_i,@"STO_CUDA_ENTRY STV_DEFAULT"
_Z9addMatrixPfS_S_i:
.text._Z9addMatrixPfS_S_i:
[----:B------:R-:W-:Y:S01]  /*0000*/  LDC R1, c[0x0][0x37c] ;  /* 0x0000df00ff017b82 */ /* 0x000fe20000000800 */
[----:B------:R-:W0:Y:S07]  /*0010*/  S2R R9, SR_TID.X ;  /* 0x0000000000097919 */ /* 0x000e2e0000002100 */
[----:B------:R-:W0:Y:S01]  /*0020*/  S2UR UR6, SR_CTAID.X ;  /* 0x00000000000679c3 */ /* 0x000e220000002500 */
[----:B------:R-:W1:Y:S07]  /*0030*/  LDCU.64 UR4, c[0x0][0x358] ;  /* 0x00006b00ff0477ac */ /* 0x000e6e0008000a00 */
[----:B------:R-:W0:Y:S08]  /*0040*/  LDC R0, c[0x0][0x360] ;  /* 0x0000d800ff007b82 */ /* 0x000e300000000800 */
[----:B------:R-:W2:Y:S08]  /*0050*/  LDC.64 R2, c[0x0][0x380] ;  /* 0x0000e000ff027b82 */ /* 0x000eb00000000a00 */
[----:B------:R-:W3:Y:S01]  /*0060*/  LDC.64 R4, c[0x0][0x388] ;  /* 0x0000e200ff047b82 */ /* 0x000ee20000000a00 */
[----:B0-----:R-:W-:-:S07]  /*0070*/  IMAD R9, R0, UR6, R9 ;  /* 0x0000000600097c24 */ /* 0x001fce000f8e0209 */
[----:B------:R-:W0:Y:S01]  /*0080*/  LDC.64 R6, c[0x0][0x390] ;  /* 0x0000e400ff067b82 */ /* 0x000e220000000a00 */
[----:B--2---:R-:W-:-:S06]  /*0090*/  IMAD.WIDE R2, R9, 0x4, R2 ;  /* 0x0000000409027825 */ /* 0x004fcc00078e0202 */
[----:B-1----:R-:W2:Y:S01]  /*00a0*/  LDG.E R2, desc[UR4][R2.64] ;  /* 0x0000000402027981 */ /* 0x002ea2000c1e1900 */
[----:B---3--:R-:W-:-:S06]  /*00b0*/  IMAD.WIDE R4, R9, 0x4, R4 ;  /* 0x0000000409047825 */ /* 0x008fcc00078e0204 */
[----:B------:R-:W2:Y:S01]  /*00c0*/  LDG.E R5, desc[UR4][R4.64] ;  /* 0x0000000404057981 */ /* 0x000ea2000c1e1900 */
[----:B0-----:R-:W-:-:S04]  /*00d0*/  IMAD.WIDE R6, R9, 0x4, R6 ;  /* 0x0000000409067825 */ /* 0x001fc800078e0206 */
[----:B--2---:R-:W-:-:S05]  /*00e0*/  FADD R9, R2, R5 ;  /* 0x0000000502097221 */ /* 0x004fca0000000000 */
[----:B------:R-:W-:Y:S01]  /*00f0*/  STG.E desc[UR4][R6.64], R9 ;  /* 0x0000000906007986 */ /* 0x000fe2000c101904 */
[----:B------:R-:W-:Y:S05]  /*0100*/  EXIT ;  /* 0x000000000000794d */ /* 0x000fea0003800000 */
.L_x_0:
[----:B------:R-:W-:-:S00]  /*0110*/  BRA `(.L_x_0) ;  /* 0xfffffffc00fc7947 */ /* 0x000fc0000383ffff */
[----:B------:R-:W-:-:S00]  /*0120*/  NOP ;  /* 0x0000000000007918 */ /* 0x000fc00000000000 */
        /* <DEDUP_REMOVED lines=13> */
.L_x_1:


//--------------------- .nv.shared.reserved.0     --------------------------
	.section	.nv.shared.reserved.0,"aw",@nobits
	.weak		__nv_reservedSMEM_offset_0_alias
	.size		__nv_reservedSMEM_offset_0_alias, 0, 64
	.other		__nv_reservedSMEM_offset_0_alias,@"STO_CUDA_RESERVED_SHARED STV_DEFAULT"
__nv_reservedSMEM_offset_0_alias:
	.zero		0
	.zero		64


//--------------------- .nv.constant0._Z9addMatrixPfS_S_i --------------------------
	.section	.nv.constant0._Z9addMatrixPfS_S_i,"a",@progbits
	.sectionflags	@""
	.align	4
.nv.constant0._Z9addMatrixPfS_S_i:
	.zero		924


//--------------------- SYMBOLS --------------------------

	.type		.nv.reservedSmem.offset0,@object
	.size		.nv.reservedSmem.offset0,0x4
